//
// Generated by NVIDIA NVVM Compiler
//
// Compiler Build ID: CL-36424714
// Cuda compilation tools, release 13.0, V13.0.88
// Based on NVVM 20.0.0
//

.version 9.0
.target sm_100
.address_size 64

	// .globl	_Z6vecmulPiS_S_i

.visible .entry _Z6vecmulPiS_S_i(
	.param .u64 .ptr .align 1 _Z6vecmulPiS_S_i_param_0,
	.param .u64 .ptr .align 1 _Z6vecmulPiS_S_i_param_1,
	.param .u64 .ptr .align 1 _Z6vecmulPiS_S_i_param_2,
	.param .u32 _Z6vecmulPiS_S_i_param_3
)
{
	.reg .pred 	%p<10>;
	.reg .b32 	%r<107>;
	.reg .b64 	%rd<67>;

	ld.param.u64 	%rd14, [_Z6vecmulPiS_S_i_param_0];
	ld.param.u64 	%rd15, [_Z6vecmulPiS_S_i_param_1];
	ld.param.u32 	%r31, [_Z6vecmulPiS_S_i_param_3];
	cvta.to.global.u64 	%rd1, %rd15;
	cvta.to.global.u64 	%rd2, %rd14;
	mov.u32 	%r32, %ctaid.y;
	mov.u32 	%r33, %ntid.y;
	mov.u32 	%r34, %tid.y;
	mad.lo.s32 	%r35, %r32, %r33, %r34;
	mov.u32 	%r36, %ctaid.x;
	mov.u32 	%r37, %ntid.x;
	mov.u32 	%r38, %tid.x;
	mad.lo.s32 	%r2, %r36, %r37, %r38;
	max.s32 	%r39, %r2, %r35;
	setp.ge.s32 	%p1, %r39, %r31;
	@%p1 bra 	$L__BB0_13;
	mul.lo.s32 	%r3, %r31, %r35;
	and.b32  	%r4, %r31, 7;
	setp.lt.u32 	%p2, %r31, 8;
	mov.b32 	%r101, 0;
	mov.u32 	%r106, %r101;
	@%p2 bra 	$L__BB0_4;
	and.b32  	%r101, %r31, 2147483640;
	neg.s32 	%r95, %r101;
	mul.wide.s32 	%rd16, %r31, 4;
	add.s64 	%rd3, %rd1, %rd16;
	shl.b32 	%r7, %r31, 3;
	mul.wide.s32 	%rd17, %r31, 8;
	add.s64 	%rd4, %rd1, %rd17;
	mul.wide.s32 	%rd18, %r31, 12;
	add.s64 	%rd5, %rd1, %rd18;
	mul.wide.s32 	%rd19, %r31, 16;
	add.s64 	%rd6, %rd1, %rd19;
	mul.wide.s32 	%rd20, %r31, 20;
	add.s64 	%rd7, %rd1, %rd20;
	mul.wide.s32 	%rd21, %r31, 24;
	add.s64 	%rd8, %rd1, %rd21;
	mul.wide.s32 	%rd22, %r31, 28;
	add.s64 	%rd9, %rd1, %rd22;
	mul.wide.u32 	%rd23, %r3, 4;
	add.s64 	%rd24, %rd23, %rd2;
	add.s64 	%rd66, %rd24, 16;
	mov.b32 	%r106, 0;
	mov.u32 	%r94, %r2;
$L__BB0_3:
	.pragma "nounroll";
	mul.wide.s32 	%rd25, %r94, 4;
	add.s64 	%rd26, %rd3, %rd25;
	add.s64 	%rd27, %rd4, %rd25;
	add.s64 	%rd28, %rd5, %rd25;
	add.s64 	%rd29, %rd6, %rd25;
	add.s64 	%rd30, %rd7, %rd25;
	add.s64 	%rd31, %rd8, %rd25;
	add.s64 	%rd32, %rd9, %rd25;
	add.s64 	%rd33, %rd1, %rd25;
	ld.global.u32 	%r43, [%rd66+-16];
	ld.global.u32 	%r44, [%rd33];
	mad.lo.s32 	%r45, %r44, %r43, %r106;
	ld.global.u32 	%r46, [%rd66+-12];
	ld.global.u32 	%r47, [%rd26];
	mad.lo.s32 	%r48, %r47, %r46, %r45;
	ld.global.u32 	%r49, [%rd66+-8];
	ld.global.u32 	%r50, [%rd27];
	mad.lo.s32 	%r51, %r50, %r49, %r48;
	ld.global.u32 	%r52, [%rd66+-4];
	ld.global.u32 	%r53, [%rd28];
	mad.lo.s32 	%r54, %r53, %r52, %r51;
	ld.global.u32 	%r55, [%rd66];
	ld.global.u32 	%r56, [%rd29];
	mad.lo.s32 	%r57, %r56, %r55, %r54;
	ld.global.u32 	%r58, [%rd66+4];
	ld.global.u32 	%r59, [%rd30];
	mad.lo.s32 	%r60, %r59, %r58, %r57;
	ld.global.u32 	%r61, [%rd66+8];
	ld.global.u32 	%r62, [%rd31];
	mad.lo.s32 	%r63, %r62, %r61, %r60;
	ld.global.u32 	%r64, [%rd66+12];
	ld.global.u32 	%r65, [%rd32];
	mad.lo.s32 	%r106, %r65, %r64, %r63;
	add.s32 	%r95, %r95, 8;
	add.s32 	%r94, %r94, %r7;
	add.s64 	%rd66, %rd66, 32;
	setp.ne.s32 	%p3, %r95, 0;
	@%p3 bra 	$L__BB0_3;
$L__BB0_4:
	setp.eq.s32 	%p4, %r4, 0;
	@%p4 bra 	$L__BB0_12;
	and.b32  	%r17, %r31, 3;
	setp.lt.u32 	%p5, %r4, 4;
	@%p5 bra 	$L__BB0_7;
	add.s32 	%r67, %r101, %r3;
	mul.wide.u32 	%rd34, %r67, 4;
	add.s64 	%rd35, %rd2, %rd34;
	ld.global.u32 	%r68, [%rd35];
	mad.lo.s32 	%r69, %r101, %r31, %r2;
	mul.wide.s32 	%rd36, %r69, 4;
	add.s64 	%rd37, %rd1, %rd36;
	ld.global.u32 	%r70, [%rd37];
	mad.lo.s32 	%r71, %r70, %r68, %r106;
	cvt.u64.u32 	%rd38, %r3;
	cvt.u64.u32 	%rd39, %r101;
	add.s64 	%rd40, %rd39, %rd38;
	shl.b64 	%rd41, %rd40, 2;
	add.s64 	%rd42, %rd2, %rd41;
	ld.global.u32 	%r72, [%rd42+4];
	mul.wide.s32 	%rd43, %r31, 4;
	add.s64 	%rd44, %rd37, %rd43;
	ld.global.u32 	%r73, [%rd44];
	mad.lo.s32 	%r74, %r73, %r72, %r71;
	ld.global.u32 	%r75, [%rd42+8];
	add.s64 	%rd45, %rd44, %rd43;
	ld.global.u32 	%r76, [%rd45];
	mad.lo.s32 	%r77, %r76, %r75, %r74;
	ld.global.u32 	%r78, [%rd42+12];
	add.s64 	%rd46, %rd45, %rd43;
	ld.global.u32 	%r79, [%rd46];
	mad.lo.s32 	%r106, %r79, %r78, %r77;
	add.s32 	%r101, %r101, 4;
$L__BB0_7:
	setp.eq.s32 	%p6, %r17, 0;
	@%p6 bra 	$L__BB0_12;
	setp.eq.s32 	%p7, %r17, 1;
	@%p7 bra 	$L__BB0_10;
	add.s32 	%r81, %r101, %r3;
	mul.wide.u32 	%rd47, %r81, 4;
	add.s64 	%rd48, %rd2, %rd47;
	ld.global.u32 	%r82, [%rd48];
	mad.lo.s32 	%r83, %r101, %r31, %r2;
	mul.wide.s32 	%rd49, %r83, 4;
	add.s64 	%rd50, %rd1, %rd49;
	ld.global.u32 	%r84, [%rd50];
	mad.lo.s32 	%r85, %r84, %r82, %r106;
	cvt.u64.u32 	%rd51, %r3;
	cvt.u64.u32 	%rd52, %r101;
	add.s64 	%rd53, %rd52, %rd51;
	shl.b64 	%rd54, %rd53, 2;
	add.s64 	%rd55, %rd2, %rd54;
	ld.global.u32 	%r86, [%rd55+4];
	mul.wide.s32 	%rd56, %r31, 4;
	add.s64 	%rd57, %rd50, %rd56;
	ld.global.u32 	%r87, [%rd57];
	mad.lo.s32 	%r106, %r87, %r86, %r85;
	add.s32 	%r101, %r101, 2;
$L__BB0_10:
	and.b32  	%r88, %r31, 1;
	setp.eq.b32 	%p8, %r88, 1;
	not.pred 	%p9, %p8;
	@%p9 bra 	$L__BB0_12;
	add.s32 	%r89, %r101, %r3;
	mul.wide.u32 	%rd58, %r89, 4;
	add.s64 	%rd59, %rd2, %rd58;
	ld.global.u32 	%r90, [%rd59];
	mad.lo.s32 	%r91, %r101, %r31, %r2;
	mul.wide.s32 	%rd60, %r91, 4;
	add.s64 	%rd61, %rd1, %rd60;
	ld.global.u32 	%r92, [%rd61];
	mad.lo.s32 	%r106, %r92, %r90, %r106;
$L__BB0_12:
	ld.param.u64 	%rd65, [_Z6vecmulPiS_S_i_param_2];
	add.s32 	%r93, %r3, %r2;
	cvta.to.global.u64 	%rd62, %rd65;
	mul.wide.s32 	%rd63, %r93, 4;
	add.s64 	%rd64, %rd62, %rd63;
	st.global.u32 	[%rd64], %r106;
$L__BB0_13:
	ret;

}


// ===== COMPILED SASS (sm_100) =====

	.target	sm_100

	.elftype	@"ET_EXEC"


//--------------------- .note.nv.tkinfo           --------------------------
	.section	.note.nv.tkinfo,"",@"SHT_NOTE"
	.sectionflags	@"SHF_NOTE_NV_TKINFO"
	.tkinfo
        /*0018*/ 	.word	0x00000002
        /*0030*/ 	.string	""
        /*0030*/ 	.string	"ptxas"
        /*0030*/ 	.string	"Cuda compilation tools, release 13.0, V13.0.88"
        /*0030*/ 	.string	"Build cuda_13.0.r13.0/compiler.36424714_0"
        /*0030*/ 	.string	"-arch sm_100 -m 64 "



//--------------------- .note.nv.cuinfo           --------------------------
	.section	.note.nv.cuinfo,"",@"SHT_NOTE"
	.sectionflags	@"SHF_NOTE_NV_CUINFO"
        /*0018*/ 	.short	0x0002
        /*001a*/ 	.short	0x0064
        /*001c*/ 	.short	0x0082
	.zero		2


//--------------------- .nv.info                  --------------------------
	.section	.nv.info,"",@"SHT_CUDA_INFO"
	.align	4


	//----- nvinfo : EIATTR_REGCOUNT
	.align		4
        /*0000*/ 	.byte	0x04, 0x2f
        /*0002*/ 	.short	(.L_1 - .L_0)
	.align		4
.L_0:
        /*0004*/ 	.word	index@(_Z6vecmulPiS_S_i)
        /*0008*/ 	.word	0x0000001e


	//----- nvinfo : EIATTR_FRAME_SIZE
	.align		4
.L_1:
        /*000c*/ 	.byte	0x04, 0x11
        /*000e*/ 	.short	(.L_3 - .L_2)
	.align		4
.L_2:
        /*0010*/ 	.word	index@(_Z6vecmulPiS_S_i)
        /*0014*/ 	.word	0x00000000


	//----- nvinfo : EIATTR_MIN_STACK_SIZE
	.align		4
.L_3:
        /*0018*/ 	.byte	0x04, 0x12
        /*001a*/ 	.short	(.L_5 - .L_4)
	.align		4
.L_4:
        /*001c*/ 	.word	index@(_Z6vecmulPiS_S_i)
        /*0020*/ 	.word	0x00000000
.L_5:


//--------------------- .nv.compat                --------------------------
	.section	.nv.compat,"",@"SHT_CUDA_COMPAT_INFO"
	.align	4
        /*0000*/ 	.byte	0x02, 0x09, 0x00, 0x00, 0x02, 0x02, 0x01, 0x00, 0x02, 0x05, 0x05, 0x00, 0x03, 0x07, 0x01, 0x01
        /*0010*/ 	.byte	0x02, 0x03, 0x00, 0x00, 0x02, 0x06, 0x01, 0x00, 0x04, 0x0b, 0x08, 0x00, 0x09, 0x00, 0x00, 0x00
        /*0020*/ 	.byte	0x00, 0x00, 0x00, 0x00


//--------------------- .nv.info._Z6vecmulPiS_S_i --------------------------
	.section	.nv.info._Z6vecmulPiS_S_i,"",@"SHT_CUDA_INFO"
	.sectionflags	@""
	.align	4


	//----- nvinfo : EIATTR_CUDA_API_VERSION
	.align		4
        /*0000*/ 	.byte	0x04, 0x37
        /*0002*/ 	.short	(.L_7 - .L_6)
.L_6:
        /*0004*/ 	.word	0x00000082


	//----- nvinfo : EIATTR_KPARAM_INFO
	.align		4
.L_7:
        /*0008*/ 	.byte	0x04, 0x17
        /*000a*/ 	.short	(.L_9 - .L_8)
.L_8:
        /*000c*/ 	.word	0x00000000
        /*0010*/ 	.short	0x0003
        /*0012*/ 	.short	0x0018
        /*0014*/ 	.byte	0x00, 0xf0, 0x11, 0x00


	//----- nvinfo : EIATTR_KPARAM_INFO
	.align		4
.L_9:
        /*0018*/ 	.byte	0x04, 0x17
        /*001a*/ 	.short	(.L_11 - .L_10)
.L_10:
        /*001c*/ 	.word	0x00000000
        /*0020*/ 	.short	0x0002
        /*0022*/ 	.short	0x0010
        /*0024*/ 	.byte	0x00, 0xf5, 0x21, 0x00


	//----- nvinfo : EIATTR_KPARAM_INFO
	.align		4
.L_11:
        /*0028*/ 	.byte	0x04, 0x17
        /*002a*/ 	.short	(.L_13 - .L_12)
.L_12:
        /*002c*/ 	.word	0x00000000
        /*0030*/ 	.short	0x0001
        /*0032*/ 	.short	0x0008
        /*0034*/ 	.byte	0x00, 0xf5, 0x21, 0x00


	//----- nvinfo : EIATTR_KPARAM_INFO
	.align		4
.L_13:
        /*0038*/ 	.byte	0x04, 0x17
        /*003a*/ 	.short	(.L_15 - .L_14)
.L_14:
        /*003c*/ 	.word	0x00000000
        /*0040*/ 	.short	0x0000
        /*0042*/ 	.short	0x0000
        /*0044*/ 	.byte	0x00, 0xf5, 0x21, 0x00


	//----- nvinfo : EIATTR_SPARSE_MMA_MASK
	.align		4
.L_15:
        /*0048*/ 	.byte	0x03, 0x50
        /*004a*/ 	.short	0x0000


	//----- nvinfo : EIATTR_MAXREG_COUNT
	.align		4
        /*004c*/ 	.byte	0x03, 0x1b
        /*004e*/ 	.short	0x00ff


	//----- nvinfo : EIATTR_MERCURY_ISA_VERSION
	.align		4
        /*0050*/ 	.byte	0x03, 0x5f
        /*0052*/ 	.short	0x0101


	//----- nvinfo : EIATTR_VRC_CTA_INIT_COUNT
	.align		4
        /*0054*/ 	.byte	0x02, 0x4a
	.zero		1
	.zero		1


	//----- nvinfo : EIATTR_EXIT_INSTR_OFFSETS
	.align		4
        /*0058*/ 	.byte	0x04, 0x1c
        /*005a*/ 	.short	(.L_17 - .L_16)


	//   ....[0]....
.L_16:
        /*005c*/ 	.word	0x000000c0


	//   ....[1]....
        /*0060*/ 	.word	0x00000a90


	//----- nvinfo : EIATTR_CBANK_PARAM_SIZE
	.align		4
.L_17:
        /*0064*/ 	.byte	0x03, 0x19
        /*0066*/ 	.short	0x001c


	//----- nvinfo : EIATTR_PARAM_CBANK
	.align		4
        /*0068*/ 	.byte	0x04, 0x0a
        /*006a*/ 	.short	(.L_19 - .L_18)
	.align		4
.L_18:
        /*006c*/ 	.word	index@(.nv.constant0._Z6vecmulPiS_S_i)
        /*0070*/ 	.short	0x0380
        /*0072*/ 	.short	0x001c


	//----- nvinfo : EIATTR_SW_WAR
	.align		4
.L_19:
        /*0074*/ 	.byte	0x04, 0x36
        /*0076*/ 	.short	(.L_21 - .L_20)
.L_20:
        /*0078*/ 	.word	0x00000008
.L_21:


//--------------------- .nv.callgraph             --------------------------
	.section	.nv.callgraph,"",@"SHT_CUDA_CALLGRAPH"
	.align	4
	.sectionentsize	8
	.align		4
        /*0000*/ 	.word	0x00000000
	.align		4
        /*0004*/ 	.word	0xffffffff
	.align		4
        /*0008*/ 	.word	0x00000000
	.align		4
        /*000c*/ 	.word	0xfffffffe
	.align		4
        /*0010*/ 	.word	0x00000000
	.align		4
        /*0014*/ 	.word	0xfffffffd
	.align		4
        /*0018*/ 	.word	0x00000000
	.align		4
        /*001c*/ 	.word	0xfffffffc


//--------------------- .text._Z6vecmulPiS_S_i    --------------------------
	.section	.text._Z6vecmulPiS_S_i,"ax",@progbits
	.align	128
        .global         _Z6vecmulPiS_S_i
        .type           _Z6vecmulPiS_S_i,@function
        .size           _Z6vecmulPiS_S_i,(.L_x_5 - _Z6vecmulPiS_S_i)
        .other          _Z6vecmulPiS_S_i,@"STO_CUDA_ENTRY STV_DEFAULT"
_Z6vecmulPiS_S_i:
.text._Z6vecmulPiS_S_i:
[----:B------:R-:W-:Y:S01]  /*0000*/  LDC R1, c[0x0][0x37c] ;  /* 0x0000df00ff017b82 */ /* 0x000fe20000000800 */
[----:B------:R-:W0:Y:S07]  /*0010*/  S2R R0, SR_TID.Y ;  /* 0x0000000000007919 */ /* 0x000e2e0000002200 */
[----:B------:R-:W0:Y:S01]  /*0020*/  S2UR UR4, SR_CTAID.Y ;  /* 0x00000000000479c3 */ /* 0x000e220000002600 */
[----:B------:R-:W1:Y:S01]  /*0030*/  LDCU UR20, c[0x0][0x398] ;  /* 0x00007300ff1477ac */ /* 0x000e620008000800 */
[----:B------:R-:W2:Y:S06]  /*0040*/  S2R R3, SR_TID.X ;  /* 0x0000000000037919 */ /* 0x000eac0000002100 */
[----:B------:R-:W0:Y:S08]  /*0050*/  LDC R13, c[0x0][0x364] ;  /* 0x0000d900ff0d7b82 */ /* 0x000e300000000800 */
[----:B------:R-:W2:Y:S08]  /*0060*/  S2UR UR5, SR_CTAID.X ;  /* 0x00000000000579c3 */ /* 0x000eb00000002500 */
[----:B------:R-:W2:Y:S01]  /*0070*/  LDC R2, c[0x0][0x360] ;  /* 0x0000d800ff027b82 */ /* 0x000ea20000000800 */
[----:B0-----:R-:W-:-:S02]  /*0080*/  IMAD R13, R13, UR4, R0 ;  /* 0x000000040d0d7c24 */ /* 0x001fc4000f8e0200 */
[----:B--2---:R-:W-:-:S05]  /*0090*/  IMAD R0, R2, UR5, R3 ;  /* 0x0000000502007c24 */ /* 0x004fca000f8e0203 */
[----:B------:R-:W-:-:S04]  /*00a0*/  VIMNMX R2, PT, PT, R13, R0, !PT ;  /* 0x000000000d027248 */ /* 0x000fc80007fe0100 */
[----:B-1----:R-:W-:-:S13]  /*00b0*/  ISETP.GE.AND P0, PT, R2, UR20, PT ;  /* 0x0000001402007c0c */ /* 0x002fda000bf06270 */
[----:B------:R-:W-:Y:S05]  /*00c0*/  @P0 EXIT ;  /* 0x000000000000094d */ /* 0x000fea0003800000 */
[----:B------:R-:W-:Y:S01]  /*00d0*/  UISETP.GE.U32.AND UP0, UPT, UR20, 0x8, UPT ;  /* 0x000000081400788c */ /* 0x000fe2000bf06070 */
[----:B------:R-:W-:Y:S02]  /*00e0*/  HFMA2 R12, -RZ, RZ, 0, 0 ;  /* 0x00000000ff0c7431 */ /* 0x000fe400000001ff */
[----:B------:R-:W-:Y:S01]  /*00f0*/  IMAD R13, R13, UR20, RZ ;  /* 0x000000140d0d7c24 */ /* 0x000fe2000f8e02ff */
[----:B------:R-:W-:Y:S01]  /*0100*/  UMOV UR4, URZ ;  /* 0x000000ff00047c82 */ /* 0x000fe20008000000 */
[----:B------:R-:W0:Y:S04]  /*0110*/  LDCU.64 UR18, c[0x0][0x358] ;  /* 0x00006b00ff1277ac */ /* 0x000e280008000a00 */
[----:B------:R-:W-:Y:S05]  /*0120*/  BRA.U !UP0, `(.L_x_0) ;  /* 0x0000000508047547 */ /* 0x000fea000b800000 */
[----:B------:R-:W1:Y:S01]  /*0130*/  LDCU.128 UR24, c[0x0][0x380] ;  /* 0x00007000ff1877ac */ /* 0x000e620008000c00 */
[----:B------:R-:W-:Y:S02]  /*0140*/  MOV R12, RZ ;  /* 0x000000ff000c7202 */ /* 0x000fe40000000f00 */
[----:B------:R-:W-:Y:S01]  /*0150*/  MOV R14, R0 ;  /* 0x00000000000e7202 */ /* 0x000fe20000000f00 */
[----:B------:R-:W-:-:S04]  /*0160*/  ULOP3.LUT UR4, UR20, 0x7ffffff8, URZ, 0xc0, !UPT ;  /* 0x7ffffff814047892 */ /* 0x000fc8000f8ec0ff */
[----:B------:R-:W-:Y:S01]  /*0170*/  UIADD3 UR5, UPT, UPT, -UR4, URZ, URZ ;  /* 0x000000ff04057290 */ /* 0x000fe2000fffe1ff */
[----:B-1----:R-:W-:Y:S01]  /*0180*/  MOV R2, UR24 ;  /* 0x0000001800027c02 */ /* 0x002fe20008000f00 */
[----:B------:R-:W-:Y:S01]  /*0190*/  UIMAD.WIDE UR6, UR20, 0x8, UR26 ;  /* 0x00000008140678a5 */ /* 0x000fe2000f8e021a */
[----:B------:R-:W-:Y:S01]  /*01a0*/  MOV R3, UR25 ;  /* 0x0000001900037c02 */ /* 0x000fe20008000f00 */
[----:B------:R-:W-:Y:S02]  /*01b0*/  UIMAD.WIDE UR8, UR20, 0xc, UR26 ;  /* 0x0000000c140878a5 */ /* 0x000fe4000f8e021a */
[----:B------:R-:W-:Y:S01]  /*01c0*/  UIMAD.WIDE UR10, UR20, 0x10, UR26 ;  /* 0x00000010140a78a5 */ /* 0x000fe2000f8e021a */
[----:B------:R-:W-:Y:S01]  /*01d0*/  IMAD.WIDE.U32 R2, R13, 0x4, R2 ;  /* 0x000000040d027825 */ /* 0x000fe200078e0002 */
[----:B------:R-:W-:Y:S02]  /*01e0*/  UIMAD.WIDE UR12, UR20, 0x14, UR26 ;  /* 0x00000014140c78a5 */ /* 0x000fe4000f8e021a */
[----:B------:R-:W-:Y:S01]  /*01f0*/  UIMAD.WIDE UR14, UR20, 0x18, UR26 ;  /* 0x00000018140e78a5 */ /* 0x000fe2000f8e021a */
[----:B------:R-:W-:Y:S01]  /*0200*/  IADD3 R2, P0, PT, R2, 0x10, RZ ;  /* 0x0000001002027810 */ /* 0x000fe20007f1e0ff */
[----:B------:R-:W-:-:S03]  /*0210*/  UIMAD.WIDE UR16, UR20, 0x1c, UR26 ;  /* 0x0000001c141078a5 */ /* 0x000fc6000f8e021a */
[----:B------:R-:W-:-:S09]  /*0220*/  IADD3.X R3, PT, PT, RZ, R3, RZ, P0, !PT ;  /* 0x00000003ff037210 */ /* 0x000fd200007fe4ff */
.L_x_1:
[----:B------:R-:W-:Y:S01]  /*0230*/  UIMAD.WIDE UR22, UR20, 0x4, UR26 ;  /* 0x00000004141678a5 */ /* 0x000fe2000f8e021a */
[----:B------:R-:W-:Y:S02]  /*0240*/  IMAD.MOV.U32 R23, RZ, RZ, 0x4 ;  /* 0x00000004ff177424 */ /* 0x000fe400078e00ff */
[----:B------:R-:W-:Y:S01]  /*0250*/  HFMA2 R11, -RZ, RZ, 0, 2.384185791015625e-07 ;  /* 0x00000004ff0b7431 */ /* 0x000fe200000001ff */
[----:B------:R-:W-:Y:S01]  /*0260*/  MOV R25, 0x4 ;  /* 0x0000000400197802 */ /* 0x000fe20000000f00 */
[----:B0-----:R-:W2:Y:S01]  /*0270*/  LDG.E R21, desc[UR18][R2.64+-0x10] ;  /* 0xfffff01202157981 */ /* 0x001ea2000c1e1900 */
[C---:B------:R-:W-:Y:S01]  /*0280*/  IMAD.WIDE R22, R14.reuse, R23, UR26 ;  /* 0x0000001a0e167e25 */ /* 0x040fe2000f8e0217 */
[----:B------:R-:W-:Y:S02]  /*0290*/  MOV R8, UR22 ;  /* 0x0000001600087c02 */ /* 0x000fe40008000f00 */
[----:B------:R-:W-:Y:S01]  /*02a0*/  MOV R9, UR23 ;  /* 0x0000001700097c02 */ /* 0x000fe20008000f00 */
[----:B------:R-:W3:Y:S02]  /*02b0*/  LDG.E R19, desc[UR18][R2.64+-0xc] ;  /* 0xfffff41202137981 */ /* 0x000ee4000c1e1900 */
[----:B------:R-:W-:-:S02]  /*02c0*/  IMAD.WIDE R8, R14, 0x4, R8 ;  /* 0x000000040e087825 */ /* 0x000fc400078e0208 */
[----:B------:R-:W2:Y:S01]  /*02d0*/  LDG.E R22, desc[UR18][R22.64] ;  /* 0x0000001216167981 */ /* 0x000ea2000c1e1900 */
[----:B------:R-:W-:Y:S01]  /*02e0*/  MOV R5, 0x4 ;  /* 0x0000000400057802 */ /* 0x000fe20000000f00 */
[C---:B------:R-:W-:Y:S02]  /*02f0*/  IMAD.WIDE R24, R14.reuse, R25, UR6 ;  /* 0x000000060e187e25 */ /* 0x040fe4000f8e0219 */
[----:B------:R0:W3:Y:S02]  /*0300*/  LDG.E R20, desc[UR18][R8.64] ;  /* 0x0000001208147981 */ /* 0x0000e4000c1e1900 */
[----:B------:R-:W-:Y:S02]  /*0310*/  IMAD.WIDE R10, R14, R11, UR8 ;  /* 0x000000080e0a7e25 */ /* 0x000fe4000f8e020b */
[----:B------:R-:W4:Y:S04]  /*0320*/  LDG.E R18, desc[UR18][R24.64] ;  /* 0x0000001218127981 */ /* 0x000f28000c1e1900 */
[----:B------:R-:W4:Y:S01]  /*0330*/  LDG.E R17, desc[UR18][R2.64+-0x8] ;  /* 0xfffff81202117981 */ /* 0x000f22000c1e1900 */
[----:B0-----:R-:W-:-:S02]  /*0340*/  HFMA2 R9, -RZ, RZ, 0, 2.384185791015625e-07 ;  /* 0x00000004ff097431 */ /* 0x001fc400000001ff */
[----:B------:R-:W-:Y:S01]  /*0350*/  IMAD.MOV.U32 R7, RZ, RZ, 0x4 ;  /* 0x00000004ff077424 */ /* 0x000fe200078e00ff */
[----:B------:R0:W5:Y:S01]  /*0360*/  LDG.E R16, desc[UR18][R10.64] ;  /* 0x000000120a107981 */ /* 0x000162000c1e1900 */
[----:B------:R-:W-:-:S03]  /*0370*/  IMAD.WIDE R4, R14, R5, UR10 ;  /* 0x0000000a0e047e25 */ /* 0x000fc6000f8e0205 */
[----:B------:R-:W5:Y:S01]  /*0380*/  LDG.E R15, desc[UR18][R2.64+-0x4] ;  /* 0xfffffc12020f7981 */ /* 0x000f62000c1e1900 */
[C---:B------:R-:W-:Y:S01]  /*0390*/  IMAD.WIDE R6, R14.reuse, R7, UR12 ;  /* 0x0000000c0e067e25 */ /* 0x040fe2000f8e0207 */
[----:B------:R-:W-:Y:S02]  /*03a0*/  MOV R27, 0x4 ;  /* 0x00000004001b7802 */ /* 0x000fe40000000f00 */
[----:B------:R1:W5:Y:S01]  /*03b0*/  LDG.E R4, desc[UR18][R4.64] ;  /* 0x0000001204047981 */ /* 0x000362000c1e1900 */
[----:B------:R-:W-:-:S03]  /*03c0*/  IMAD.WIDE R8, R14, R9, UR14 ;  /* 0x0000000e0e087e25 */ /* 0x000fc6000f8e0209 */
[----:B------:R-:W5:Y:S01]  /*03d0*/  LDG.E R23, desc[UR18][R2.64] ;  /* 0x0000001202177981 */ /* 0x000f62000c1e1900 */
[----:B0-----:R-:W-:-:S03]  /*03e0*/  IMAD.WIDE R10, R14, R27, UR16 ;  /* 0x000000100e0a7e25 */ /* 0x001fc6000f8e021b */
[----:B------:R-:W5:Y:S04]  /*03f0*/  LDG.E R7, desc[UR18][R6.64] ;  /* 0x0000001206077981 */ /* 0x000f68000c1e1900 */
[----:B------:R-:W5:Y:S04]  /*0400*/  LDG.E R24, desc[UR18][R2.64+0x4] ;  /* 0x0000041202187981 */ /* 0x000f68000c1e1900 */
[----:B------:R-:W5:Y:S04]  /*0410*/  LDG.E R8, desc[UR18][R8.64] ;  /* 0x0000001208087981 */ /* 0x000f68000c1e1900 */
[----:B------:R-:W5:Y:S04]  /*0420*/  LDG.E R25, desc[UR18][R2.64+0x8] ;  /* 0x0000081202197981 */ /* 0x000f68000c1e1900 */
[----:B------:R-:W5:Y:S04]  /*0430*/  LDG.E R10, desc[UR18][R10.64] ;  /* 0x000000120a0a7981 */ /* 0x000f68000c1e1900 */
[----:B------:R0:W5:Y:S01]  /*0440*/  LDG.E R27, desc[UR18][R2.64+0xc] ;  /* 0x00000c12021b7981 */ /* 0x000162000c1e1900 */
[----:B------:R-:W-:-:S04]  /*0450*/  UIADD3 UR5, UPT, UPT, UR5, 0x8, URZ ;  /* 0x0000000805057890 */ /* 0x000fc8000fffe0ff */
[----:B------:R-:W-:Y:S01]  /*0460*/  UISETP.NE.AND UP0, UPT, UR5, URZ, UPT ;  /* 0x000000ff0500728c */ /* 0x000fe2000bf05270 */
[----:B-1----:R-:W-:Y:S02]  /*0470*/  MOV R5, UR20 ;  /* 0x0000001400057c02 */ /* 0x002fe40008000f00 */
[----:B0-----:R-:W-:Y:S02]  /*0480*/  IADD3 R2, P0, PT, R2, 0x20, RZ ;  /* 0x0000002002027810 */ /* 0x001fe40007f1e0ff */
[----:B------:R-:W-:Y:S02]  /*0490*/  LEA R14, R5, R14, 0x3 ;  /* 0x0000000e050e7211 */ /* 0x000fe400078e18ff */
[----:B------:R-:W-:Y:S01]  /*04a0*/  IADD3.X R3, PT, PT, RZ, R3, RZ, P0, !PT ;  /* 0x00000003ff037210 */ /* 0x000fe200007fe4ff */
[----:B--2---:R-:W-:-:S04]  /*04b0*/  IMAD R21, R21, R22, R12 ;  /* 0x0000001615157224 */ /* 0x004fc800078e020c */
[----:B---3--:R-:W-:-:S04]  /*04c0*/  IMAD R19, R19, R20, R21 ;  /* 0x0000001413137224 */ /* 0x008fc800078e0215 */
[----:B----4-:R-:W-:-:S04]  /*04d0*/  IMAD R17, R17, R18, R19 ;  /* 0x0000001211117224 */ /* 0x010fc800078e0213 */
[----:B-----5:R-:W-:-:S04]  /*04e0*/  IMAD R15, R15, R16, R17 ;  /* 0x000000100f0f7224 */ /* 0x020fc800078e0211 */
[----:B------:R-:W-:-:S04]  /*04f0*/  IMAD R4, R23, R4, R15 ;  /* 0x0000000417047224 */ /* 0x000fc800078e020f */
[----:B------:R-:W-:-:S04]  /*0500*/  IMAD R4, R24, R7, R4 ;  /* 0x0000000718047224 */ /* 0x000fc800078e0204 */
[----:B------:R-:W-:-:S04]  /*0510*/  IMAD R4, R25, R8, R4 ;  /* 0x0000000819047224 */ /* 0x000fc800078e0204 */
[----:B------:R-:W-:Y:S01]  /*0520*/  IMAD R12, R27, R10, R4 ;  /* 0x0000000a1b0c7224 */ /* 0x000fe200078e0204 */
[----:B------:R-:W-:Y:S06]  /*0530*/  BRA.U UP0, `(.L_x_1) ;  /* 0xfffffffd003c7547 */ /* 0x000fec000b83ffff */
.L_x_0:
[----:B------:R-:W-:-:S04]  /*0540*/  ULOP3.LUT UR6, UR20, 0x7, URZ, 0xc0, !UPT ;  /* 0x0000000714067892 */ /* 0x000fc8000f8ec0ff */
[----:B------:R-:W-:-:S09]  /*0550*/  UISETP.NE.AND UP0, UPT, UR6, URZ, UPT ;  /* 0x000000ff0600728c */ /* 0x000fd2000bf05270 */
[----:B------:R-:W-:Y:S05]  /*0560*/  BRA.U !UP0, `(.L_x_2) ;  /* 0x0000000508387547 */ /* 0x000fea000b800000 */
[----:B------:R-:W-:Y:S02]  /*0570*/  UISETP.GE.U32.AND UP0, UPT, UR6, 0x4, UPT ;  /* 0x000000040600788c */ /* 0x000fe4000bf06070 */
[----:B------:R-:W-:-:S04]  /*0580*/  ULOP3.LUT UR5, UR20, 0x3, URZ, 0xc0, !UPT ;  /* 0x0000000314057892 */ /* 0x000fc8000f8ec0ff */
[----:B------:R-:W-:-:S03]  /*0590*/  UISETP.NE.AND UP1, UPT, UR5, URZ, UPT ;  /* 0x000000ff0500728c */ /* 0x000fc6000bf25270 */
[----:B------:R-:W-:Y:S08]  /*05a0*/  BRA.U !UP0, `(.L_x_3) ;  /* 0x00000001087c7547 */ /* 0x000ff0000b800000 */
[----:B------:R-:W1:Y:S01]  /*05b0*/  LDC.64 R6, c[0x0][0x388] ;  /* 0x0000e200ff067b82 */ /* 0x000e620000000a00 */
[----:B------:R-:W2:Y:S01]  /*05c0*/  LDCU.64 UR6, c[0x0][0x380] ;  /* 0x00007000ff0677ac */ /* 0x000ea20008000a00 */
[----:B------:R-:W-:Y:S01]  /*05d0*/  IMAD.U32 R9, RZ, RZ, UR4 ;  /* 0x00000004ff097e24 */ /* 0x000fe2000f8e00ff */
[C---:B------:R-:W-:Y:S02]  /*05e0*/  IADD3 R3, PT, PT, R13.reuse, UR4, RZ ;  /* 0x000000040d037c10 */ /* 0x040fe4000fffe0ff */
[----:B------:R-:W-:Y:S01]  /*05f0*/  IADD3 R10, P0, PT, R13, UR4, RZ ;  /* 0x000000040d0a7c10 */ /* 0x000fe2000ff1e0ff */
[----:B------:R-:W-:Y:S01]  /*0600*/  IMAD R9, R9, UR20, R0 ;  /* 0x0000001409097c24 */ /* 0x000fe2000f8e0200 */
[----:B------:R-:W-:Y:S01]  /*0610*/  MOV R11, UR20 ;  /* 0x00000014000b7c02 */ /* 0x000fe20008000f00 */
[----:B------:R-:W3:Y:S01]  /*0620*/  LDC.64 R4, c[0x0][0x380] ;  /* 0x0000e000ff047b82 */ /* 0x000ee20000000a00 */
[----:B------:R-:W-:Y:S01]  /*0630*/  MOV R15, UR20 ;  /* 0x00000014000f7c02 */ /* 0x000fe20008000f00 */
[----:B-1----:R-:W-:Y:S01]  /*0640*/  IMAD.WIDE R6, R9, 0x4, R6 ;  /* 0x0000000409067825 */ /* 0x002fe200078e0206 */
[----:B------:R-:W-:-:S05]  /*0650*/  MOV R9, UR20 ;  /* 0x0000001400097c02 */ /* 0x000fca0008000f00 */
[----:B------:R-:W-:Y:S02]  /*0660*/  IMAD.WIDE R8, R9, 0x4, R6 ;  /* 0x0000000409087825 */ /* 0x000fe400078e0206 */
[----:B0-----:R-:W4:Y:S02]  /*0670*/  LDG.E R6, desc[UR18][R6.64] ;  /* 0x0000001206067981 */ /* 0x001f24000c1e1900 */
[----:B---3--:R-:W-:Y:S01]  /*0680*/  IMAD.WIDE.U32 R4, R3, 0x4, R4 ;  /* 0x0000000403047825 */ /* 0x008fe200078e0004 */
[----:B------:R-:W-:Y:S01]  /*0690*/  IADD3.X R3, PT, PT, RZ, RZ, RZ, P0, !PT ;  /* 0x000000ffff037210 */ /* 0x000fe200007fe4ff */
[----:B------:R-:W3:Y:S01]  /*06a0*/  LDG.E R17, desc[UR18][R8.64] ;  /* 0x0000001208117981 */ /* 0x000ee2000c1e1900 */
[----:B--2---:R-:W-:-:S03]  /*06b0*/  LEA R2, P0, R10, UR6, 0x2 ;  /* 0x000000060a027c11 */ /* 0x004fc6000f8010ff */
[----:B------:R-:W4:Y:S01]  /*06c0*/  LDG.E R5, desc[UR18][R4.64] ;  /* 0x0000001204057981 */ /* 0x000f22000c1e1900 */
[----:B------:R-:W-:Y:S01]  /*06d0*/  LEA.HI.X R3, R10, UR7, R3, 0x2, P0 ;  /* 0x000000070a037c11 */ /* 0x000fe200080f1403 */
[----:B------:R-:W-:-:S04]  /*06e0*/  IMAD.WIDE R10, R11, 0x4, R8 ;  /* 0x000000040b0a7825 */ /* 0x000fc800078e0208 */
[----:B------:R-:W3:Y:S01]  /*06f0*/  LDG.E R16, desc[UR18][R2.64+0x4] ;  /* 0x0000041202107981 */ /* 0x000ee2000c1e1900 */
[----:B------:R-:W-:-:S03]  /*0700*/  IMAD.WIDE R14, R15, 0x4, R10 ;  /* 0x000000040f0e7825 */ /* 0x000fc600078e020a */
[----:B------:R-:W2:Y:S04]  /*0710*/  LDG.E R19, desc[UR18][R10.64] ;  /* 0x000000120a137981 */ /* 0x000ea8000c1e1900 */
[----:B------:R-:W2:Y:S04]  /*0720*/  LDG.E R18, desc[UR18][R2.64+0x8] ;  /* 0x0000081202127981 */ /* 0x000ea8000c1e1900 */
[----:B------:R-:W5:Y:S04]  /*0730*/  LDG.E R20, desc[UR18][R2.64+0xc] ;  /* 0x00000c1202147981 */ /* 0x000f68000c1e1900 */
[----:B------:R-:W5:Y:S01]  /*0740*/  LDG.E R14, desc[UR18][R14.64] ;  /* 0x000000120e0e7981 */ /* 0x000f62000c1e1900 */
[----:B------:R-:W-:Y:S01]  /*0750*/  UIADD3 UR4, UPT, UPT, UR4, 0x4, URZ ;  /* 0x0000000404047890 */ /* 0x000fe2000fffe0ff */
[----:B----4-:R-:W-:-:S04]  /*0760*/  IMAD R5, R5, R6, R12 ;  /* 0x0000000605057224 */ /* 0x010fc800078e020c */
[----:B---3--:R-:W-:-:S04]  /*0770*/  IMAD R5, R16, R17, R5 ;  /* 0x0000001110057224 */ /* 0x008fc800078e0205 */
[----:B--2---:R-:W-:-:S04]  /*0780*/  IMAD R5, R18, R19, R5 ;  /* 0x0000001312057224 */ /* 0x004fc800078e0205 */
[----:B-----5:R-:W-:-:S07]  /*0790*/  IMAD R12, R20, R14, R5 ;  /* 0x0000000e140c7224 */ /* 0x020fce00078e0205 */
.L_x_3:
[----:B------:R-:W-:Y:S05]  /*07a0*/  BRA.U !UP1, `(.L_x_2) ;  /* 0x0000000109a87547 */ /* 0x000fea000b800000 */
[----:B------:R-:W-:Y:S01]  /*07b0*/  UISETP.NE.AND UP0, UPT, UR5, 0x1, UPT ;  /* 0x000000010500788c */ /* 0x000fe2000bf05270 */
[----:B------:R-:W-:Y:S01]  /*07c0*/  MOV R7, UR4 ;  /* 0x0000000400077c02 */ /* 0x000fe20008000f00 */
[----:B------:R-:W-:Y:S02]  /*07d0*/  ULOP3.LUT UR5, UR20, 0x1, URZ, 0xc0, !UPT ;  /* 0x0000000114057892 */ /* 0x000fe4000f8ec0ff */
[----:B------:R-:W-:Y:S02]  /*07e0*/  MOV R15, UR20 ;  /* 0x00000014000f7c02 */ /* 0x000fe40008000f00 */
[----:B------:R-:W-:Y:S01]  /*07f0*/  UISETP.NE.U32.AND UP1, UPT, UR5, 0x1, UPT ;  /* 0x000000010500788c */ /* 0x000fe2000bf25070 */
[----:B------:R-:W-:-:S04]  /*0800*/  PLOP3.LUT P1, PT, PT, PT, UP0, 0x80, 0x8 ;  /* 0x000000000008781c */ /* 0x000fc80003f2f008 */
[----:B------:R-:W1:Y:S01]  /*0810*/  @UP0 LDCU.128 UR8, c[0x0][0x380] ;  /* 0x00007000ff0807ac */ /* 0x000e620008000c00 */
[----:B------:R-:W-:Y:S01]  /*0820*/  PLOP3.LUT P0, PT, PT, PT, UP1, 0x80, 0x8 ;  /* 0x000000000008781c */ /* 0x000fe20003f0f018 */
[----:B------:R-:W2:Y:S04]  /*0830*/  @UP0 LDCU.64 UR6, c[0x0][0x380] ;  /* 0x00007000ff0607ac */ /* 0x000ea80008000a00 */
[----:B------:R-:W3:Y:S03]  /*0840*/  @!UP1 LDCU.128 UR12, c[0x0][0x380] ;  /* 0x00007000ff0c97ac */ /* 0x000ee60008000c00 */
[C---:B------:R-:W-:Y:S02]  /*0850*/  @P1 IADD3 R3, PT, PT, R13.reuse, UR4, RZ ;  /* 0x000000040d031c10 */ /* 0x040fe4000fffe0ff */
[----:B------:R-:W-:Y:S01]  /*0860*/  @P1 IADD3 R6, P2, PT, R13, UR4, RZ ;  /* 0x000000040d061c10 */ /* 0x000fe2000ff5e0ff */
[----:B------:R-:W-:Y:S01]  /*0870*/  @UP0 UIADD3 UR4, UPT, UPT, UR4, 0x2, URZ ;  /* 0x0000000204040890 */ /* 0x000fe2000fffe0ff */
[----:B-1----:R-:W-:Y:S01]  /*0880*/  MOV R11, UR9 ;  /* 0x00000009000b7c02 */ /* 0x002fe20008000f00 */
[----:B------:R-:W-:Y:S01]  /*0890*/  IMAD.U32 R10, RZ, RZ, UR8 ;  /* 0x00000008ff0a7e24 */ /* 0x000fe2000f8e00ff */
[----:B------:R-:W-:-:S02]  /*08a0*/  MOV R4, UR10 ;  /* 0x0000000a00047c02 */ /* 0x000fc40008000f00 */
[----:B------:R-:W-:Y:S01]  /*08b0*/  MOV R5, UR11 ;  /* 0x0000000b00057c02 */ /* 0x000fe20008000f00 */
[----:B------:R-:W-:-:S04]  /*08c0*/  @P1 IMAD.WIDE.U32 R10, R3, 0x4, R10 ;  /* 0x00000004030a1825 */ /* 0x000fc800078e000a */
[----:B------:R-:W-:Y:S01]  /*08d0*/  @P1 IMAD R3, R7, UR20, R0 ;  /* 0x0000001407031c24 */ /* 0x000fe2000f8e0200 */
[----:B------:R-:W-:Y:S01]  /*08e0*/  @P1 IADD3.X R7, PT, PT, RZ, RZ, RZ, P2, !PT ;  /* 0x000000ffff071210 */ /* 0x000fe200017fe4ff */
[----:B------:R-:W-:Y:S01]  /*08f0*/  IMAD.U32 R19, RZ, RZ, UR4 ;  /* 0x00000004ff137e24 */ /* 0x000fe2000f8e00ff */
[C---:B--2---:R-:W-:Y:S01]  /*0900*/  @P1 LEA R2, P2, R6.reuse, UR6, 0x2 ;  /* 0x0000000606021c11 */ /* 0x044fe2000f8410ff */
[----:B------:R-:W-:Y:S01]  /*0910*/  @P1 IMAD.WIDE R4, R3, 0x4, R4 ;  /* 0x0000000403041825 */ /* 0x000fe200078e0204 */
[----:B------:R-:W-:Y:S01]  /*0920*/  @!P0 IADD3 R17, PT, PT, R13, UR4, RZ ;  /* 0x000000040d118c10 */ /* 0x000fe2000fffe0ff */
[----:B0-----:R-:W2:Y:S01]  /*0930*/  @P1 LDG.E R11, desc[UR18][R10.64] ;  /* 0x000000120a0b1981 */ /* 0x001ea2000c1e1900 */
[----:B------:R-:W-:Y:S01]  /*0940*/  @P1 LEA.HI.X R3, R6, UR7, R7, 0x2, P2 ;  /* 0x0000000706031c11 */ /* 0x000fe200090f1407 */
[----:B------:R-:W-:Y:S01]  /*0950*/  @!P0 IMAD R19, R19, UR20, R0 ;  /* 0x0000001413138c24 */ /* 0x000fe2000f8e0200 */
[----:B---3--:R-:W-:Y:S01]  /*0960*/  MOV R6, UR12 ;  /* 0x0000000c00067c02 */ /* 0x008fe20008000f00 */
[----:B------:R-:W-:Y:S01]  /*0970*/  @P1 IMAD.WIDE R14, R15, 0x4, R4 ;  /* 0x000000040f0e1825 */ /* 0x000fe200078e0204 */
[----:B------:R-:W-:Y:S01]  /*0980*/  MOV R7, UR13 ;  /* 0x0000000d00077c02 */ /* 0x000fe20008000f00 */
[----:B------:R-:W2:Y:S01]  /*0990*/  @P1 LDG.E R4, desc[UR18][R4.64] ;  /* 0x0000001204041981 */ /* 0x000ea2000c1e1900 */
[----:B------:R-:W-:-:S02]  /*09a0*/  MOV R8, UR14 ;  /* 0x0000000e00087c02 */ /* 0x000fc40008000f00 */
[----:B------:R-:W-:Y:S01]  /*09b0*/  MOV R9, UR15 ;  /* 0x0000000f00097c02 */ /* 0x000fe20008000f00 */
[----:B------:R-:W-:Y:S01]  /*09c0*/  @!P0 IMAD.WIDE.U32 R6, R17, 0x4, R6 ;  /* 0x0000000411068825 */ /* 0x000fe200078e0006 */
[----:B------:R-:W3:Y:S03]  /*09d0*/  @P1 LDG.E R14, desc[UR18][R14.64] ;  /* 0x000000120e0e1981 */ /* 0x000ee6000c1e1900 */
[----:B------:R-:W-:Y:S01]  /*09e0*/  @!P0 IMAD.WIDE R8, R19, 0x4, R8 ;  /* 0x0000000413088825 */ /* 0x000fe200078e0208 */
[----:B------:R-:W3:Y:S04]  /*09f0*/  @P1 LDG.E R2, desc[UR18][R2.64+0x4] ;  /* 0x0000041202021981 */ /* 0x000ee8000c1e1900 */
[----:B------:R-:W4:Y:S04]  /*0a00*/  @!P0 LDG.E R7, desc[UR18][R6.64] ;  /* 0x0000001206078981 */ /* 0x000f28000c1e1900 */
[----:B------:R-:W4:Y:S01]  /*0a10*/  @!P0 LDG.E R8, desc[UR18][R8.64] ;  /* 0x0000001208088981 */ /* 0x000f22000c1e1900 */
[----:B--2---:R-:W-:-:S04]  /*0a20*/  @P1 IMAD R11, R11, R4, R12 ;  /* 0x000000040b0b1224 */ /* 0x004fc800078e020c */
[----:B---3--:R-:W-:-:S04]  /*0a30*/  @P1 IMAD R12, R2, R14, R11 ;  /* 0x0000000e020c1224 */ /* 0x008fc800078e020b */
[----:B----4-:R-:W-:-:S07]  /*0a40*/  @!P0 IMAD R12, R7, R8, R12 ;  /* 0x00000008070c8224 */ /* 0x010fce00078e020c */
.L_x_2:
[----:B------:R-:W1:Y:S01]  /*0a50*/  LDC.64 R2, c[0x0][0x390] ;  /* 0x0000e400ff027b82 */ /* 0x000e620000000a00 */
[----:B------:R-:W-:-:S05]  /*0a60*/  IADD3 R13, PT, PT, R0, R13, RZ ;  /* 0x0000000d000d7210 */ /* 0x000fca0007ffe0ff */
[----:B-1----:R-:W-:-:S05]  /*0a70*/  IMAD.WIDE R2, R13, 0x4, R2 ;  /* 0x000000040d027825 */ /* 0x002fca00078e0202 */
[----:B0-----:R-:W-:Y:S01]  /*0a80*/  STG.E desc[UR18][R2.64], R12 ;  /* 0x0000000c02007986 */ /* 0x001fe2000c101912 */
[----:B------:R-:W-:Y:S05]  /*0a90*/  EXIT ;  /* 0x000000000000794d */ /* 0x000fea0003800000 */
.L_x_4:
[----:B------:R-:W-:-:S00]  /*0aa0*/  BRA `(.L_x_4) ;  /* 0xfffffffc00fc7947 */ /* 0x000fc0000383ffff */
[----:B------:R-:W-:-:S00]  /*0ab0*/  NOP ;  /* 0x0000000000007918 */ /* 0x000fc00000000000 */
        /* <DEDUP_REMOVED lines=12> */
.L_x_5:


//--------------------- .nv.shared.reserved.0     --------------------------
	.section	.nv.shared.reserved.0,"aw",@nobits
	.weak		__nv_reservedSMEM_offset_0_alias
	.size		__nv_reservedSMEM_offset_0_alias, 0, 64
	.other		__nv_reservedSMEM_offset_0_alias,@"STO_CUDA_RESERVED_SHARED STV_DEFAULT"
__nv_reservedSMEM_offset_0_alias:
	.zero		0
	.zero		64


//--------------------- .nv.constant0._Z6vecmulPiS_S_i --------------------------
	.section	.nv.constant0._Z6vecmulPiS_S_i,"a",@progbits
	.sectionflags	@""
	.align	4
.nv.constant0._Z6vecmulPiS_S_i:
	.zero		924


//--------------------- SYMBOLS --------------------------

	.type		.nv.reservedSmem.offset0,@object
	.size		.nv.reservedSmem.offset0,0x4
